	.headerflags	@"EF_CUDA_TEXMODE_UNIFIED EF_CUDA_64BIT_ADDRESS EF_CUDA_ACCELERATORS EF_CUDA_SM90 EF_CUDA_VIRTUAL_SM(EF_CUDA_SM90)"
	.elftype	@"ET_EXEC"


//--------------------- .nv.info                  --------------------------
	.section	.nv.info,"",@"SHT_CUDA_INFO"
	.align	4


	//----- nvinfo : EIATTR_REGCOUNT
	.align		4
        /*0000*/ 	.byte	0x04, 0x2f
        /*0002*/ 	.short	(.L_3 - .L_2)
	.align		4
.L_2:
        /*0004*/ 	.word	index@(triton_poi_fused__native_batch_norm_legit_no_training_hardtanh_4)
        /*0008*/ 	.word	0x00000010


	//----- nvinfo : EIATTR_MIN_STACK_SIZE
	.align		4
.L_3:
        /*000c*/ 	.byte	0x04, 0x12
        /*000e*/ 	.short	(.L_5 - .L_4)
	.align		4
.L_4:
        /*0010*/ 	.word	index@(triton_poi_fused__native_batch_norm_legit_no_training_hardtanh_4)
        /*0014*/ 	.word	0x00000000


	//----- nvinfo : EIATTR_FRAME_SIZE
	.align		4
.L_5:
        /*0018*/ 	.byte	0x04, 0x11
        /*001a*/ 	.short	(.L_7 - .L_6)
	.align		4
.L_6:
        /*001c*/ 	.word	index@(triton_poi_fused__native_batch_norm_legit_no_training_hardtanh_4)
        /*0020*/ 	.word	0x00000000


	//----- nvinfo : EIATTR_MIN_STACK_SIZE
	.align		4
.L_7:
        /*0024*/ 	.byte	0x04, 0x12
        /*0026*/ 	.short	(.L_9 - .L_8)
	.align		4
.L_8:
        /*0028*/ 	.word	index@(triton_poi_fused__native_batch_norm_legit_no_training_hardtanh_4)
        /*002c*/ 	.word	0x00000000
.L_9:


//--------------------- .nv.info.triton_poi_fused__native_batch_norm_legit_no_training_hardtanh_4 --------------------------
	.section	.nv.info.triton_poi_fused__native_batch_norm_legit_no_training_hardtanh_4,"",@"SHT_CUDA_INFO"
	.sectionflags	@""
	.align	4


	//----- nvinfo : EIATTR_CUDA_API_VERSION
	.align		4
        /*0000*/ 	.byte	0x04, 0x37
        /*0002*/ 	.short	(.L_11 - .L_10)
.L_10:
        /*0004*/ 	.word	0x0000007c


	//----- nvinfo : EIATTR_KPARAM_INFO
	.align		4
.L_11:
        /*0008*/ 	.byte	0x04, 0x17
        /*000a*/ 	.short	(.L_13 - .L_12)
.L_12:
        /*000c*/ 	.word	0x00000000
        /*0010*/ 	.short	0x0006
        /*0012*/ 	.short	0x0030
        /*0014*/ 	.byte	0x00, 0xf0, 0x11, 0x00


	//----- nvinfo : EIATTR_KPARAM_INFO
	.align		4
.L_13:
        /*0018*/ 	.byte	0x04, 0x17
        /*001a*/ 	.short	(.L_15 - .L_14)
.L_14:
        /*001c*/ 	.word	0x00000000
        /*0020*/ 	.short	0x0005
        /*0022*/ 	.short	0x0028
        /*0024*/ 	.byte	0x00, 0xf4, 0x21, 0x00


	//----- nvinfo : EIATTR_KPARAM_INFO
	.align		4
.L_15:
        /*0028*/ 	.byte	0x04, 0x17
        /*002a*/ 	.short	(.L_17 - .L_16)
.L_16:
        /*002c*/ 	.word	0x00000000
        /*0030*/ 	.short	0x0004
        /*0032*/ 	.short	0x0020
        /*0034*/ 	.byte	0x00, 0xf4, 0x21, 0x00


	//----- nvinfo : EIATTR_KPARAM_INFO
	.align		4
.L_17:
        /*0038*/ 	.byte	0x04, 0x17
        /*003a*/ 	.short	(.L_19 - .L_18)
.L_18:
        /*003c*/ 	.word	0x00000000
        /*0040*/ 	.short	0x0003
        /*0042*/ 	.short	0x0018
        /*0044*/ 	.byte	0x00, 0xf4, 0x21, 0x00


	//----- nvinfo : EIATTR_KPARAM_INFO
	.align		4
.L_19:
        /*0048*/ 	.byte	0x04, 0x17
        /*004a*/ 	.short	(.L_21 - .L_20)
.L_20:
        /*004c*/ 	.word	0x00000000
        /*0050*/ 	.short	0x0002
        /*0052*/ 	.short	0x0010
        /*0054*/ 	.byte	0x00, 0xf4, 0x21, 0x00


	//----- nvinfo : EIATTR_KPARAM_INFO
	.align		4
.L_21:
        /*0058*/ 	.byte	0x04, 0x17
        /*005a*/ 	.short	(.L_23 - .L_22)
.L_22:
        /*005c*/ 	.word	0x00000000
        /*0060*/ 	.short	0x0001
        /*0062*/ 	.short	0x0008
        /*0064*/ 	.byte	0x00, 0xf4, 0x21, 0x00


	//----- nvinfo : EIATTR_KPARAM_INFO
	.align		4
.L_23:
        /*0068*/ 	.byte	0x04, 0x17
        /*006a*/ 	.short	(.L_25 - .L_24)
.L_24:
        /*006c*/ 	.word	0x00000000
        /*0070*/ 	.short	0x0000
        /*0072*/ 	.short	0x0000
        /*0074*/ 	.byte	0x00, 0xf4, 0x21, 0x00


	//----- nvinfo : EIATTR_SPARSE_MMA_MASK
	.align		4
.L_25:
        /*0078*/ 	.byte	0x03, 0x50
        /*007a*/ 	.short	0x0000


	//----- nvinfo : EIATTR_MAXREG_COUNT
	.align		4
        /*007c*/ 	.byte	0x03, 0x1b
        /*007e*/ 	.short	0x00ff


	//----- nvinfo : EIATTR_EXIT_INSTR_OFFSETS
	.align		4
        /*0080*/ 	.byte	0x04, 0x1c
        /*0082*/ 	.short	(.L_27 - .L_26)


	//   ....[0]....
.L_26:
        /*0084*/ 	.word	0x00000430


	//----- nvinfo : EIATTR_REQNTID
	.align		4
.L_27:
        /*0088*/ 	.byte	0x04, 0x10
        /*008a*/ 	.short	(.L_29 - .L_28)
.L_28:
        /*008c*/ 	.word	0x00000100
        /*0090*/ 	.word	0x00000001
        /*0094*/ 	.word	0x00000001


	//----- nvinfo : EIATTR_CBANK_PARAM_SIZE
	.align		4
.L_29:
        /*0098*/ 	.byte	0x03, 0x19
        /*009a*/ 	.short	0x0034


	//----- nvinfo : EIATTR_PARAM_CBANK
	.align		4
        /*009c*/ 	.byte	0x04, 0x0a
        /*009e*/ 	.short	(.L_31 - .L_30)
	.align		4
.L_30:
        /*00a0*/ 	.word	index@(.nv.constant0.triton_poi_fused__native_batch_norm_legit_no_training_hardtanh_4)
        /*00a4*/ 	.short	0x0210
        /*00a6*/ 	.short	0x0034


	//----- nvinfo : EIATTR_SW_WAR
	.align		4
.L_31:
        /*00a8*/ 	.byte	0x04, 0x36
        /*00aa*/ 	.short	(.L_33 - .L_32)
.L_32:
        /*00ac*/ 	.word	0x00000008
.L_33:


//--------------------- .nv.callgraph             --------------------------
	.section	.nv.callgraph,"",@"SHT_CUDA_CALLGRAPH"
	.align	4
	.sectionentsize	8
	.align		4
        /*0000*/ 	.word	0x00000000
	.align		4
        /*0004*/ 	.word	0xffffffff
	.align		4
        /*0008*/ 	.word	0x00000000
	.align		4
        /*000c*/ 	.word	0xfffffffe
	.align		4
        /*0010*/ 	.word	0x00000000
	.align		4
        /*0014*/ 	.word	0xfffffffd
	.align		4
        /*0018*/ 	.word	0x00000000
	.align		4
        /*001c*/ 	.word	0xfffffffc


//--------------------- .nv.constant4             --------------------------
	.section	.nv.constant4,"a",@progbits
	.align	8
	.align		8
.nv.constant4:
        /*0000*/ 	.dword	_$_str
	.align		8
        /*0008*/ 	.dword	_$_str_$_2


//--------------------- .text.triton_poi_fused__native_batch_norm_legit_no_training_hardtanh_4 --------------------------
	.section	.text.triton_poi_fused__native_batch_norm_legit_no_training_hardtanh_4,"ax",@progbits
	.align	128
        .global         triton_poi_fused__native_batch_norm_legit_no_training_hardtanh_4
        .type           triton_poi_fused__native_batch_norm_legit_no_training_hardtanh_4,@function
        .size           triton_poi_fused__native_batch_norm_legit_no_training_hardtanh_4,(.L_x_1 - triton_poi_fused__native_batch_norm_legit_no_training_hardtanh_4)
        .other          triton_poi_fused__native_batch_norm_legit_no_training_hardtanh_4,@"STO_CUDA_ENTRY STV_DEFAULT"
triton_poi_fused__native_batch_norm_legit_no_training_hardtanh_4:
.text.triton_poi_fused__native_batch_norm_legit_no_training_hardtanh_4:
[----:B------:R-:W-:Y:S01]  /*0000*/  LDC R1, c[0x0][0x28] ;  /* 0x00000a00ff017b82 */ /* 0x000fe20000000800 */
[----:B------:R-:W1:Y:S07]  /*0010*/  S2R R0, SR_TID.X ;  /* 0x0000000000007919 */ /* 0x000e6e0000002100 */
[----:B------:R-:W2:Y:S01]  /*0020*/  LDC.64 R2, c[0x0][0x220] ;  /* 0x00008800ff027b82 */ /* 0x000ea20000000a00 */
[----:B------:R-:W-:Y:S01]  /*0030*/  ULDC.64 UR4, c[0x0][0x208] ;  /* 0x0000820000047ab9 */ /* 0x000fe20000000a00 */
[----:B------:R-:W3:Y:S06]  /*0040*/  S2R R7, SR_CTAID.X ;  /* 0x0000000000077919 */ /* 0x000eec0000002500 */
[----:B------:R-:W4:Y:S08]  /*0050*/  LDC.64 R8, c[0x0][0x228] ;  /* 0x00008a00ff087b82 */ /* 0x000f300000000a00 */
[----:B------:R-:W5:Y:S01]  /*0060*/  LDC.64 R10, c[0x0][0x230] ;  /* 0x00008c00ff0a7b82 */ /* 0x000f620000000a00 */
[----:B-1----:R-:W-:-:S02]  /*0070*/  SHF.L.U32 R0, R0, 0x1, RZ ;  /* 0x0000000100007819 */ /* 0x002fc400000006ff */
[----:B---3--:R-:W-:Y:S02]  /*0080*/  SHF.R.S32.HI R5, RZ, 0x16, R7 ;  /* 0x00000016ff057819 */ /* 0x008fe40000011407 */
[----:B------:R-:W-:Y:S02]  /*0090*/  LOP3.LUT R0, R0, 0x1fe, RZ, 0xc0, !PT ;  /* 0x000001fe00007812 */ /* 0x000fe400078ec0ff */
[----:B------:R-:W-:Y:S02]  /*00a0*/  SGXT R5, R5, 0x1 ;  /* 0x000000010505781a */ /* 0x000fe40000000200 */
[----:B------:R-:W-:Y:S02]  /*00b0*/  LEA R0, R7, R0, 0x9 ;  /* 0x0000000007007211 */ /* 0x000fe400078e48ff */
[----:B------:R-:W1:Y:S02]  /*00c0*/  LDC.64 R6, c[0x0][0x218] ;  /* 0x00008600ff067b82 */ /* 0x000e640000000a00 */
[----:B------:R-:W-:-:S04]  /*00d0*/  LEA.HI R5, R5, R0, RZ, 0x4 ;  /* 0x0000000005057211 */ /* 0x000fc800078f20ff */
[----:B------:R-:W-:-:S04]  /*00e0*/  LOP3.LUT R5, R5, 0xfffffff0, RZ, 0xc0, !PT ;  /* 0xfffffff005057812 */ /* 0x000fc800078ec0ff */
[----:B------:R-:W-:Y:S02]  /*00f0*/  IADD3 R13, R0, -R5, RZ ;  /* 0x80000005000d7210 */ /* 0x000fe40007ffe0ff */
[----:B------:R-:W3:Y:S03]  /*0100*/  LDC.64 R4, c[0x0][0x210] ;  /* 0x00008400ff047b82 */ /* 0x000ee60000000a00 */
[----:B--2---:R-:W-:-:S06]  /*0110*/  IMAD.WIDE R2, R13, 0x4, R2 ;  /* 0x000000040d027825 */ /* 0x004fcc00078e0202 */
[----:B------:R-:W2:Y:S01]  /*0120*/  LDG.E.EL.64 R2, desc[UR4][R2.64] ;  /* 0x0000000402027981 */ /* 0x000ea2000c2e1b00 */
[----:B-1----:R-:W-:-:S04]  /*0130*/  IMAD.WIDE R6, R13, 0x4, R6 ;  /* 0x000000040d067825 */ /* 0x002fc800078e0206 */
[C---:B----4-:R-:W-:Y:S02]  /*0140*/  IMAD.WIDE R8, R13.reuse, 0x4, R8 ;  /* 0x000000040d087825 */ /* 0x050fe400078e0208 */
[----:B------:R-:W4:Y:S02]  /*0150*/  LDG.E.EL.64 R6, desc[UR4][R6.64] ;  /* 0x0000000406067981 */ /* 0x000f24000c2e1b00 */
[----:B-----5:R-:W-:Y:S02]  /*0160*/  IMAD.WIDE R10, R13, 0x4, R10 ;  /* 0x000000040d0a7825 */ /* 0x020fe400078e020a */
[----:B------:R-:W5:Y:S02]  /*0170*/  LDG.E.EL.64 R8, desc[UR4][R8.64] ;  /* 0x0000000408087981 */ /* 0x000f64000c2e1b00 */
[----:B---3--:R-:W-:Y:S02]  /*0180*/  IMAD.WIDE R4, R0, 0x4, R4 ;  /* 0x0000000400047825 */ /* 0x008fe400078e0204 */
[----:B------:R-:W5:Y:S04]  /*0190*/  LDG.E.EL.64 R10, desc[UR4][R10.64] ;  /* 0x000000040a0a7981 */ /* 0x000f68000c2e1b00 */
[----:B------:R-:W4:Y:S01]  /*01a0*/  LDG.E.64 R4, desc[UR4][R4.64] ;  /* 0x0000000404047981 */ /* 0x000f22000c1e1b00 */
[----:B--2---:R-:W-:Y:S01]  /*01b0*/  FADD R2, R2, 9.9999997473787516356e-06 ;  /* 0x3727c5ac02027421 */ /* 0x004fe20000000000 */
[----:B------:R-:W-:-:S03]  /*01c0*/  FADD R3, R3, 9.9999997473787516356e-06 ;  /* 0x3727c5ac03037421 */ /* 0x000fc60000000000 */
[----:B------:R-:W1:Y:S08]  /*01d0*/  MUFU.SQRT R12, R2 ;  /* 0x00000002000c7308 */ /* 0x000e700000002000 */
[----:B------:R-:W2:Y:S01]  /*01e0*/  MUFU.SQRT R13, R3 ;  /* 0x00000003000d7308 */ /* 0x000ea20000002000 */
[C---:B-1----:R-:W-:Y:S02]  /*01f0*/  FSETP.GT.AND P0, PT, R12.reuse, 8.50705917302346158658e+37, PT ;  /* 0x7e8000000c00780b */ /* 0x042fe40003f04000 */
[----:B------:R-:W-:-:S02]  /*0200*/  FSETP.GEU.AND P2, PT, R12, 1.175494350822287508e-38, PT ;  /* 0x008000000c00780b */ /* 0x000fc40003f4e000 */
[C---:B--2---:R-:W-:Y:S02]  /*0210*/  FSETP.GT.AND P1, PT, R13.reuse, 8.50705917302346158658e+37, PT ;  /* 0x7e8000000d00780b */ /* 0x044fe40003f24000 */
[----:B------:R-:W-:-:S07]  /*0220*/  FSETP.GEU.AND P3, PT, R13, 1.175494350822287508e-38, PT ;  /* 0x008000000d00780b */ /* 0x000fce0003f6e000 */
[----:B------:R-:W-:Y:S01]  /*0230*/  @P0 FMUL R12, R12, 0.25 ;  /* 0x3e8000000c0c0820 */ /* 0x000fe20000400000 */
[----:B------:R-:W-:-:S03]  /*0240*/  HFMA2.MMA R2, -RZ, RZ, 1.625, 0 ;  /* 0x3e800000ff027435 */ /* 0x000fc600000001ff */
[----:B------:R-:W-:Y:S01]  /*0250*/  @!P2 FMUL R12, R12, 16777216 ;  /* 0x4b8000000c0ca820 */ /* 0x000fe20000400000 */
[----:B------:R-:W-:-:S04]  /*0260*/  @P1 FMUL R13, R13, 0.25 ;  /* 0x3e8000000d0d1820 */ /* 0x000fc80000400000 */
[----:B------:R-:W-:Y:S01]  /*0270*/  @!P3 FMUL R13, R13, 16777216 ;  /* 0x4b8000000d0db820 */ /* 0x000fe20000400000 */
[----:B------:R-:W1:Y:S01]  /*0280*/  MUFU.RCP R12, R12 ;  /* 0x0000000c000c7308 */ /* 0x000e620000001000 */
[----:B------:R-:W-:-:S07]  /*0290*/  FSEL R3, R2, 1, P0 ;  /* 0x3f80000002037808 */ /* 0x000fce0000000000 */
[----:B------:R-:W2:Y:S01]  /*02a0*/  MUFU.RCP R13, R13 ;  /* 0x0000000d000d7308 */ /* 0x000ea20000001000 */
[----:B------:R-:W-:Y:S01]  /*02b0*/  FSEL R2, R2, 1, P1 ;  /* 0x3f80000002027808 */ /* 0x000fe20000800000 */
[----:B------:R-:W-:Y:S01]  /*02c0*/  @!P2 FMUL R3, R3, 16777216 ;  /* 0x4b8000000303a820 */ /* 0x000fe20000400000 */
[----:B----4-:R-:W-:-:S03]  /*02d0*/  FADD R4, R4, -R6 ;  /* 0x8000000604047221 */ /* 0x010fc60000000000 */
[----:B------:R-:W-:Y:S01]  /*02e0*/  @!P3 FMUL R2, R2, 16777216 ;  /* 0x4b8000000202b820 */ /* 0x000fe20000400000 */
[----:B-1----:R-:W-:Y:S01]  /*02f0*/  FMUL R3, R12, R3 ;  /* 0x000000030c037220 */ /* 0x002fe20000400000 */
[----:B------:R-:W-:-:S03]  /*0300*/  FADD R5, R5, -R7 ;  /* 0x8000000705057221 */ /* 0x000fc60000000000 */
[----:B------:R-:W-:Y:S01]  /*0310*/  FMUL R7, R4, R3 ;  /* 0x0000000304077220 */ /* 0x000fe20000400000 */
[----:B--2---:R-:W-:-:S03]  /*0320*/  FMUL R2, R13, R2 ;  /* 0x000000020d027220 */ /* 0x004fc60000400000 */
[----:B-----5:R-:W-:Y:S01]  /*0330*/  FFMA R7, R8, R7, R10 ;  /* 0x0000000708077223 */ /* 0x020fe2000000000a */
[----:B------:R-:W-:Y:S02]  /*0340*/  FMUL R4, R5, R2 ;  /* 0x0000000205047220 */ /* 0x000fe40000400000 */
[----:B------:R-:W1:Y:S02]  /*0350*/  LDC.64 R2, c[0x0][0x238] ;  /* 0x00008e00ff027b82 */ /* 0x000e640000000a00 */
[----:B------:R-:W-:Y:S01]  /*0360*/  FFMA R4, R9, R4, R11 ;  /* 0x0000000409047223 */ /* 0x000fe2000000000b */
[----:B------:R-:W-:-:S04]  /*0370*/  FSETP.GTU.AND P0, PT, R7, RZ, PT ;  /* 0x000000ff0700720b */ /* 0x000fc80003f0c000 */
[C---:B------:R-:W-:Y:S02]  /*0380*/  FSETP.GTU.AND P1, PT, R4.reuse, RZ, PT ;  /* 0x000000ff0400720b */ /* 0x040fe40003f2c000 */
[----:B------:R-:W-:Y:S02]  /*0390*/  FSEL R6, R7, RZ, P0 ;  /* 0x000000ff07067208 */ /* 0x000fe40000000000 */
[----:B------:R-:W-:Y:S02]  /*03a0*/  FSEL R7, R4, RZ, P1 ;  /* 0x000000ff04077208 */ /* 0x000fe40000800000 */
[C---:B------:R-:W-:Y:S02]  /*03b0*/  FSETP.GEU.AND P2, PT, R6.reuse, 6, PT ;  /* 0x40c000000600780b */ /* 0x040fe40003f4e000 */
[----:B------:R-:W-:Y:S02]  /*03c0*/  FSETP.GEU.AND P3, PT, R7, 6, PT ;  /* 0x40c000000700780b */ /* 0x000fe40003f6e000 */
[----:B------:R-:W-:-:S02]  /*03d0*/  FSETP.NAN.AND P0, PT, R6, R6, PT ;  /* 0x000000060600720b */ /* 0x000fc40003f08000 */
[----:B------:R-:W-:Y:S01]  /*03e0*/  FSETP.NAN.AND P1, PT, R7, R7, PT ;  /* 0x000000070700720b */ /* 0x000fe20003f28000 */
[----:B-1----:R-:W-:-:S06]  /*03f0*/  IMAD.WIDE R2, R0, 0x4, R2 ;  /* 0x0000000400027825 */ /* 0x002fcc00078e0202 */
[----:B------:R-:W-:Y:S02]  /*0400*/  @P2 SEL R6, R6, 0x40c00000, P0 ;  /* 0x40c0000006062807 */ /* 0x000fe40000000000 */
[----:B------:R-:W-:-:S05]  /*0410*/  @P3 SEL R7, R7, 0x40c00000, P1 ;  /* 0x40c0000007073807 */ /* 0x000fca0000800000 */
[----:B------:R-:W-:Y:S01]  /*0420*/  STG.E.64 desc[UR4][R2.64], R6 ;  /* 0x0000000602007986 */ /* 0x000fe2000c101b04 */
[----:B------:R-:W-:Y:S05]  /*0430*/  EXIT ;  /* 0x000000000000794d */ /* 0x000fea0003800000 */
.L_x_0:
[----:B------:R-:W-:-:S00]  /*0440*/  BRA `(.L_x_0) ;  /* 0xfffffffc00fc7947 */ /* 0x000fc0000383ffff */
[----:B------:R-:W-:-:S00]  /*0450*/  NOP ;  /* 0x0000000000007918 */ /* 0x000fc00000000000 */
        /* <DEDUP_REMOVED lines=10> */
.L_x_1:


//--------------------- .nv.global.init           --------------------------
	.section	.nv.global.init,"aw",@progbits
.nv.global.init:
	.type		_$_str,@object
	.size		_$_str,(_$_str_$_2 - _$_str)
_$_str:
        /*0000*/ 	.byte	0x5f, 0x5f, 0x43, 0x55, 0x44, 0x41, 0x5f, 0x46, 0x54, 0x5a, 0x00
	.type		_$_str_$_2,@object
	.size		_$_str_$_2,(.L_1 - _$_str_$_2)
_$_str_$_2:
        /*000b*/ 	.byte	0x5f, 0x5f, 0x43, 0x55, 0x44, 0x41, 0x5f, 0x50, 0x52, 0x45, 0x43, 0x5f, 0x53, 0x51, 0x52, 0x54
        /*001b*/ 	.byte	0x00
.L_1:


//--------------------- .nv.constant0.triton_poi_fused__native_batch_norm_legit_no_training_hardtanh_4 --------------------------
	.section	.nv.constant0.triton_poi_fused__native_batch_norm_legit_no_training_hardtanh_4,"a",@progbits
	.sectionflags	@""
	.align	4
.nv.constant0.triton_poi_fused__native_batch_norm_legit_no_training_hardtanh_4:
	.zero		580
